//
// Generated by NVIDIA NVVM Compiler
//
// Compiler Build ID: CL-36424714
// Cuda compilation tools, release 13.0, V13.0.88
// Based on NVVM 20.0.0
//

.version 9.0
.target sm_100
.address_size 64

	// .globl	_Z18stratify_none_getDPfPiS0_ifS_

.visible .entry _Z18stratify_none_getDPfPiS0_ifS_(
	.param .u64 .ptr .align 1 _Z18stratify_none_getDPfPiS0_ifS__param_0,
	.param .u64 .ptr .align 1 _Z18stratify_none_getDPfPiS0_ifS__param_1,
	.param .u64 .ptr .align 1 _Z18stratify_none_getDPfPiS0_ifS__param_2,
	.param .u32 _Z18stratify_none_getDPfPiS0_ifS__param_3,
	.param .f32 _Z18stratify_none_getDPfPiS0_ifS__param_4,
	.param .u64 .ptr .align 1 _Z18stratify_none_getDPfPiS0_ifS__param_5
)
{
	.reg .pred 	%p<42>;
	.reg .b32 	%r<150>;
	.reg .b32 	%f<38>;
	.reg .b64 	%rd<81>;

	ld.param.u64 	%rd7, [_Z18stratify_none_getDPfPiS0_ifS__param_0];
	ld.param.u64 	%rd5, [_Z18stratify_none_getDPfPiS0_ifS__param_1];
	ld.param.u64 	%rd8, [_Z18stratify_none_getDPfPiS0_ifS__param_2];
	ld.param.u32 	%r36, [_Z18stratify_none_getDPfPiS0_ifS__param_3];
	ld.param.f32 	%f3, [_Z18stratify_none_getDPfPiS0_ifS__param_4];
	ld.param.u64 	%rd6, [_Z18stratify_none_getDPfPiS0_ifS__param_5];
	cvta.to.global.u64 	%rd1, %rd8;
	cvta.to.global.u64 	%rd2, %rd7;
	mov.u32 	%r37, %ctaid.x;
	mov.u32 	%r38, %ntid.x;
	mov.u32 	%r39, %tid.x;
	mad.lo.s32 	%r1, %r37, %r38, %r39;
	setp.ge.s32 	%p1, %r1, %r36;
	@%p1 bra 	$L__BB0_18;
	cvta.to.global.u64 	%rd9, %rd6;
	mul.wide.s32 	%rd10, %r1, 4;
	add.s64 	%rd3, %rd9, %rd10;
	mov.b32 	%r40, 0;
	st.global.u32 	[%rd3], %r40;
	add.s64 	%rd11, %rd2, %rd10;
	ld.global.f32 	%f4, [%rd11];
	setp.eq.f32 	%p2, %f4, 0f00000000;
	@%p2 bra 	$L__BB0_18;
	cvta.to.global.u64 	%rd12, %rd5;
	add.s64 	%rd14, %rd12, %rd10;
	ld.global.u32 	%r138, [%rd14];
	ld.global.u32 	%r3, [%rd14+4];
	setp.ge.s32 	%p3, %r138, %r3;
	mov.f32 	%f37, 0f00000000;
	@%p3 bra 	$L__BB0_16;
	add.s32 	%r43, %r138, 1;
	max.s32 	%r44, %r3, %r43;
	sub.s32 	%r4, %r44, %r138;
	and.b32  	%r5, %r4, 15;
	sub.s32 	%r45, %r138, %r44;
	setp.gt.u32 	%p4, %r45, -16;
	mov.b32 	%r149, 0;
	@%p4 bra 	$L__BB0_6;
	and.b32  	%r47, %r4, -16;
	neg.s32 	%r134, %r47;
	add.s64 	%rd4, %rd1, 32;
	mov.b32 	%r149, 0;
$L__BB0_5:
	.pragma "nounroll";
	mul.wide.s32 	%rd15, %r138, 4;
	add.s64 	%rd16, %rd4, %rd15;
	ld.global.u32 	%r48, [%rd16+-32];
	mul.wide.s32 	%rd17, %r48, 4;
	add.s64 	%rd18, %rd2, %rd17;
	ld.global.f32 	%f6, [%rd18];
	setp.neu.f32 	%p5, %f6, 0f00000000;
	selp.u32 	%r49, 1, 0, %p5;
	add.s32 	%r50, %r149, %r49;
	ld.global.u32 	%r51, [%rd16+-28];
	mul.wide.s32 	%rd19, %r51, 4;
	add.s64 	%rd20, %rd2, %rd19;
	ld.global.f32 	%f7, [%rd20];
	setp.neu.f32 	%p6, %f7, 0f00000000;
	selp.u32 	%r52, 1, 0, %p6;
	add.s32 	%r53, %r50, %r52;
	ld.global.u32 	%r54, [%rd16+-24];
	mul.wide.s32 	%rd21, %r54, 4;
	add.s64 	%rd22, %rd2, %rd21;
	ld.global.f32 	%f8, [%rd22];
	setp.neu.f32 	%p7, %f8, 0f00000000;
	selp.u32 	%r55, 1, 0, %p7;
	add.s32 	%r56, %r53, %r55;
	ld.global.u32 	%r57, [%rd16+-20];
	mul.wide.s32 	%rd23, %r57, 4;
	add.s64 	%rd24, %rd2, %rd23;
	ld.global.f32 	%f9, [%rd24];
	setp.neu.f32 	%p8, %f9, 0f00000000;
	selp.u32 	%r58, 1, 0, %p8;
	add.s32 	%r59, %r56, %r58;
	ld.global.u32 	%r60, [%rd16+-16];
	mul.wide.s32 	%rd25, %r60, 4;
	add.s64 	%rd26, %rd2, %rd25;
	ld.global.f32 	%f10, [%rd26];
	setp.neu.f32 	%p9, %f10, 0f00000000;
	selp.u32 	%r61, 1, 0, %p9;
	add.s32 	%r62, %r59, %r61;
	ld.global.u32 	%r63, [%rd16+-12];
	mul.wide.s32 	%rd27, %r63, 4;
	add.s64 	%rd28, %rd2, %rd27;
	ld.global.f32 	%f11, [%rd28];
	setp.neu.f32 	%p10, %f11, 0f00000000;
	selp.u32 	%r64, 1, 0, %p10;
	add.s32 	%r65, %r62, %r64;
	ld.global.u32 	%r66, [%rd16+-8];
	mul.wide.s32 	%rd29, %r66, 4;
	add.s64 	%rd30, %rd2, %rd29;
	ld.global.f32 	%f12, [%rd30];
	setp.neu.f32 	%p11, %f12, 0f00000000;
	selp.u32 	%r67, 1, 0, %p11;
	add.s32 	%r68, %r65, %r67;
	ld.global.u32 	%r69, [%rd16+-4];
	mul.wide.s32 	%rd31, %r69, 4;
	add.s64 	%rd32, %rd2, %rd31;
	ld.global.f32 	%f13, [%rd32];
	setp.neu.f32 	%p12, %f13, 0f00000000;
	selp.u32 	%r70, 1, 0, %p12;
	add.s32 	%r71, %r68, %r70;
	ld.global.u32 	%r72, [%rd16];
	mul.wide.s32 	%rd33, %r72, 4;
	add.s64 	%rd34, %rd2, %rd33;
	ld.global.f32 	%f14, [%rd34];
	setp.neu.f32 	%p13, %f14, 0f00000000;
	selp.u32 	%r73, 1, 0, %p13;
	add.s32 	%r74, %r71, %r73;
	ld.global.u32 	%r75, [%rd16+4];
	mul.wide.s32 	%rd35, %r75, 4;
	add.s64 	%rd36, %rd2, %rd35;
	ld.global.f32 	%f15, [%rd36];
	setp.neu.f32 	%p14, %f15, 0f00000000;
	selp.u32 	%r76, 1, 0, %p14;
	add.s32 	%r77, %r74, %r76;
	ld.global.u32 	%r78, [%rd16+8];
	mul.wide.s32 	%rd37, %r78, 4;
	add.s64 	%rd38, %rd2, %rd37;
	ld.global.f32 	%f16, [%rd38];
	setp.neu.f32 	%p15, %f16, 0f00000000;
	selp.u32 	%r79, 1, 0, %p15;
	add.s32 	%r80, %r77, %r79;
	ld.global.u32 	%r81, [%rd16+12];
	mul.wide.s32 	%rd39, %r81, 4;
	add.s64 	%rd40, %rd2, %rd39;
	ld.global.f32 	%f17, [%rd40];
	setp.neu.f32 	%p16, %f17, 0f00000000;
	selp.u32 	%r82, 1, 0, %p16;
	add.s32 	%r83, %r80, %r82;
	ld.global.u32 	%r84, [%rd16+16];
	mul.wide.s32 	%rd41, %r84, 4;
	add.s64 	%rd42, %rd2, %rd41;
	ld.global.f32 	%f18, [%rd42];
	setp.neu.f32 	%p17, %f18, 0f00000000;
	selp.u32 	%r85, 1, 0, %p17;
	add.s32 	%r86, %r83, %r85;
	ld.global.u32 	%r87, [%rd16+20];
	mul.wide.s32 	%rd43, %r87, 4;
	add.s64 	%rd44, %rd2, %rd43;
	ld.global.f32 	%f19, [%rd44];
	setp.neu.f32 	%p18, %f19, 0f00000000;
	selp.u32 	%r88, 1, 0, %p18;
	add.s32 	%r89, %r86, %r88;
	ld.global.u32 	%r90, [%rd16+24];
	mul.wide.s32 	%rd45, %r90, 4;
	add.s64 	%rd46, %rd2, %rd45;
	ld.global.f32 	%f20, [%rd46];
	setp.neu.f32 	%p19, %f20, 0f00000000;
	selp.u32 	%r91, 1, 0, %p19;
	add.s32 	%r92, %r89, %r91;
	ld.global.u32 	%r93, [%rd16+28];
	mul.wide.s32 	%rd47, %r93, 4;
	add.s64 	%rd48, %rd2, %rd47;
	ld.global.f32 	%f21, [%rd48];
	setp.neu.f32 	%p20, %f21, 0f00000000;
	selp.u32 	%r94, 1, 0, %p20;
	add.s32 	%r149, %r92, %r94;
	add.s32 	%r138, %r138, 16;
	add.s32 	%r134, %r134, 16;
	setp.ne.s32 	%p21, %r134, 0;
	@%p21 bra 	$L__BB0_5;
$L__BB0_6:
	setp.eq.s32 	%p22, %r5, 0;
	@%p22 bra 	$L__BB0_15;
	and.b32  	%r16, %r4, 7;
	setp.lt.u32 	%p23, %r5, 8;
	@%p23 bra 	$L__BB0_9;
	mul.wide.s32 	%rd49, %r138, 4;
	add.s64 	%rd50, %rd1, %rd49;
	ld.global.u32 	%r96, [%rd50];
	mul.wide.s32 	%rd51, %r96, 4;
	add.s64 	%rd52, %rd2, %rd51;
	ld.global.f32 	%f22, [%rd52];
	setp.neu.f32 	%p24, %f22, 0f00000000;
	selp.u32 	%r97, 1, 0, %p24;
	add.s32 	%r98, %r149, %r97;
	ld.global.u32 	%r99, [%rd50+4];
	mul.wide.s32 	%rd53, %r99, 4;
	add.s64 	%rd54, %rd2, %rd53;
	ld.global.f32 	%f23, [%rd54];
	setp.neu.f32 	%p25, %f23, 0f00000000;
	selp.u32 	%r100, 1, 0, %p25;
	add.s32 	%r101, %r98, %r100;
	ld.global.u32 	%r102, [%rd50+8];
	mul.wide.s32 	%rd55, %r102, 4;
	add.s64 	%rd56, %rd2, %rd55;
	ld.global.f32 	%f24, [%rd56];
	setp.neu.f32 	%p26, %f24, 0f00000000;
	selp.u32 	%r103, 1, 0, %p26;
	add.s32 	%r104, %r101, %r103;
	ld.global.u32 	%r105, [%rd50+12];
	mul.wide.s32 	%rd57, %r105, 4;
	add.s64 	%rd58, %rd2, %rd57;
	ld.global.f32 	%f25, [%rd58];
	setp.neu.f32 	%p27, %f25, 0f00000000;
	selp.u32 	%r106, 1, 0, %p27;
	add.s32 	%r107, %r104, %r106;
	ld.global.u32 	%r108, [%rd50+16];
	mul.wide.s32 	%rd59, %r108, 4;
	add.s64 	%rd60, %rd2, %rd59;
	ld.global.f32 	%f26, [%rd60];
	setp.neu.f32 	%p28, %f26, 0f00000000;
	selp.u32 	%r109, 1, 0, %p28;
	add.s32 	%r110, %r107, %r109;
	ld.global.u32 	%r111, [%rd50+20];
	mul.wide.s32 	%rd61, %r111, 4;
	add.s64 	%rd62, %rd2, %rd61;
	ld.global.f32 	%f27, [%rd62];
	setp.neu.f32 	%p29, %f27, 0f00000000;
	selp.u32 	%r112, 1, 0, %p29;
	add.s32 	%r113, %r110, %r112;
	ld.global.u32 	%r114, [%rd50+24];
	mul.wide.s32 	%rd63, %r114, 4;
	add.s64 	%rd64, %rd2, %rd63;
	ld.global.f32 	%f28, [%rd64];
	setp.neu.f32 	%p30, %f28, 0f00000000;
	selp.u32 	%r115, 1, 0, %p30;
	add.s32 	%r116, %r113, %r115;
	ld.global.u32 	%r117, [%rd50+28];
	mul.wide.s32 	%rd65, %r117, 4;
	add.s64 	%rd66, %rd2, %rd65;
	ld.global.f32 	%f29, [%rd66];
	setp.neu.f32 	%p31, %f29, 0f00000000;
	selp.u32 	%r118, 1, 0, %p31;
	add.s32 	%r149, %r116, %r118;
	add.s32 	%r138, %r138, 8;
$L__BB0_9:
	setp.eq.s32 	%p32, %r16, 0;
	@%p32 bra 	$L__BB0_15;
	and.b32  	%r22, %r4, 3;
	setp.lt.u32 	%p33, %r16, 4;
	@%p33 bra 	$L__BB0_12;
	mul.wide.s32 	%rd67, %r138, 4;
	add.s64 	%rd68, %rd1, %rd67;
	ld.global.u32 	%r120, [%rd68];
	mul.wide.s32 	%rd69, %r120, 4;
	add.s64 	%rd70, %rd2, %rd69;
	ld.global.f32 	%f30, [%rd70];
	setp.neu.f32 	%p34, %f30, 0f00000000;
	selp.u32 	%r121, 1, 0, %p34;
	add.s32 	%r122, %r149, %r121;
	ld.global.u32 	%r123, [%rd68+4];
	mul.wide.s32 	%rd71, %r123, 4;
	add.s64 	%rd72, %rd2, %rd71;
	ld.global.f32 	%f31, [%rd72];
	setp.neu.f32 	%p35, %f31, 0f00000000;
	selp.u32 	%r124, 1, 0, %p35;
	add.s32 	%r125, %r122, %r124;
	ld.global.u32 	%r126, [%rd68+8];
	mul.wide.s32 	%rd73, %r126, 4;
	add.s64 	%rd74, %rd2, %rd73;
	ld.global.f32 	%f32, [%rd74];
	setp.neu.f32 	%p36, %f32, 0f00000000;
	selp.u32 	%r127, 1, 0, %p36;
	add.s32 	%r128, %r125, %r127;
	ld.global.u32 	%r129, [%rd68+12];
	mul.wide.s32 	%rd75, %r129, 4;
	add.s64 	%rd76, %rd2, %rd75;
	ld.global.f32 	%f33, [%rd76];
	setp.neu.f32 	%p37, %f33, 0f00000000;
	selp.u32 	%r130, 1, 0, %p37;
	add.s32 	%r149, %r128, %r130;
	add.s32 	%r138, %r138, 4;
$L__BB0_12:
	setp.eq.s32 	%p38, %r22, 0;
	@%p38 bra 	$L__BB0_15;
	neg.s32 	%r146, %r22;
$L__BB0_14:
	.pragma "nounroll";
	mul.wide.s32 	%rd77, %r138, 4;
	add.s64 	%rd78, %rd1, %rd77;
	ld.global.u32 	%r131, [%rd78];
	mul.wide.s32 	%rd79, %r131, 4;
	add.s64 	%rd80, %rd2, %rd79;
	ld.global.f32 	%f34, [%rd80];
	setp.neu.f32 	%p39, %f34, 0f00000000;
	selp.u32 	%r132, 1, 0, %p39;
	add.s32 	%r149, %r149, %r132;
	add.s32 	%r138, %r138, 1;
	add.s32 	%r146, %r146, 1;
	setp.ne.s32 	%p40, %r146, 0;
	@%p40 bra 	$L__BB0_14;
$L__BB0_15:
	cvt.rn.f32.u32 	%f37, %r149;
$L__BB0_16:
	mul.f32 	%f35, %f3, 0f40400000;
	div.rn.f32 	%f36, %f35, 0f40A00000;
	setp.geu.f32 	%p41, %f36, %f37;
	@%p41 bra 	$L__BB0_18;
	mov.b32 	%r133, 1065353216;
	st.global.u32 	[%rd3], %r133;
$L__BB0_18:
	ret;

}


// ===== COMPILED SASS (sm_100) =====

	.target	sm_100

	.elftype	@"ET_EXEC"


//--------------------- .note.nv.tkinfo           --------------------------
	.section	.note.nv.tkinfo,"",@"SHT_NOTE"
	.sectionflags	@"SHF_NOTE_NV_TKINFO"
	.tkinfo
        /*0018*/ 	.word	0x00000002
        /*0030*/ 	.string	""
        /*0030*/ 	.string	"ptxas"
        /*0030*/ 	.string	"Cuda compilation tools, release 13.0, V13.0.88"
        /*0030*/ 	.string	"Build cuda_13.0.r13.0/compiler.36424714_0"
        /*0030*/ 	.string	"-arch sm_100 -m 64 "



//--------------------- .note.nv.cuinfo           --------------------------
	.section	.note.nv.cuinfo,"",@"SHT_NOTE"
	.sectionflags	@"SHF_NOTE_NV_CUINFO"
        /*0018*/ 	.short	0x0002
        /*001a*/ 	.short	0x0064
        /*001c*/ 	.short	0x0082
	.zero		2


//--------------------- .nv.info                  --------------------------
	.section	.nv.info,"",@"SHT_CUDA_INFO"
	.align	4


	//----- nvinfo : EIATTR_REGCOUNT
	.align		4
        /*0000*/ 	.byte	0x04, 0x2f
        /*0002*/ 	.short	(.L_1 - .L_0)
	.align		4
.L_0:
        /*0004*/ 	.word	index@(_Z18stratify_none_getDPfPiS0_ifS_)
        /*0008*/ 	.word	0x00000020


	//----- nvinfo : EIATTR_FRAME_SIZE
	.align		4
.L_1:
        /*000c*/ 	.byte	0x04, 0x11
        /*000e*/ 	.short	(.L_3 - .L_2)
	.align		4
.L_2:
        /*0010*/ 	.word	index@($__internal_0_$__cuda_sm3x_div_rn_noftz_f32_slowpath)
        /*0014*/ 	.word	0x00000000


	//----- nvinfo : EIATTR_FRAME_SIZE
	.align		4
.L_3:
        /*0018*/ 	.byte	0x04, 0x11
        /*001a*/ 	.short	(.L_5 - .L_4)
	.align		4
.L_4:
        /*001c*/ 	.word	index@(_Z18stratify_none_getDPfPiS0_ifS_)
        /*0020*/ 	.word	0x00000000


	//----- nvinfo : EIATTR_MIN_STACK_SIZE
	.align		4
.L_5:
        /*0024*/ 	.byte	0x04, 0x12
        /*0026*/ 	.short	(.L_7 - .L_6)
	.align		4
.L_6:
        /*0028*/ 	.word	index@(_Z18stratify_none_getDPfPiS0_ifS_)
        /*002c*/ 	.word	0x00000000
.L_7:


//--------------------- .nv.compat                --------------------------
	.section	.nv.compat,"",@"SHT_CUDA_COMPAT_INFO"
	.align	4
        /*0000*/ 	.byte	0x02, 0x09, 0x00, 0x00, 0x02, 0x02, 0x01, 0x00, 0x02, 0x05, 0x05, 0x00, 0x03, 0x07, 0x01, 0x01
        /*0010*/ 	.byte	0x02, 0x03, 0x00, 0x00, 0x02, 0x06, 0x01, 0x00, 0x04, 0x0b, 0x08, 0x00, 0x01, 0x00, 0x00, 0x00
        /*0020*/ 	.byte	0x00, 0x00, 0x00, 0x00


//--------------------- .nv.info._Z18stratify_none_getDPfPiS0_ifS_ --------------------------
	.section	.nv.info._Z18stratify_none_getDPfPiS0_ifS_,"",@"SHT_CUDA_INFO"
	.sectionflags	@""
	.align	4


	//----- nvinfo : EIATTR_CUDA_API_VERSION
	.align		4
        /*0000*/ 	.byte	0x04, 0x37
        /*0002*/ 	.short	(.L_9 - .L_8)
.L_8:
        /*0004*/ 	.word	0x00000082


	//----- nvinfo : EIATTR_KPARAM_INFO
	.align		4
.L_9:
        /*0008*/ 	.byte	0x04, 0x17
        /*000a*/ 	.short	(.L_11 - .L_10)
.L_10:
        /*000c*/ 	.word	0x00000000
        /*0010*/ 	.short	0x0005
        /*0012*/ 	.short	0x0020
        /*0014*/ 	.byte	0x00, 0xf5, 0x21, 0x00


	//----- nvinfo : EIATTR_KPARAM_INFO
	.align		4
.L_11:
        /*0018*/ 	.byte	0x04, 0x17
        /*001a*/ 	.short	(.L_13 - .L_12)
.L_12:
        /*001c*/ 	.word	0x00000000
        /*0020*/ 	.short	0x0004
        /*0022*/ 	.short	0x001c
        /*0024*/ 	.byte	0x00, 0xf0, 0x11, 0x00


	//----- nvinfo : EIATTR_KPARAM_INFO
	.align		4
.L_13:
        /*0028*/ 	.byte	0x04, 0x17
        /*002a*/ 	.short	(.L_15 - .L_14)
.L_14:
        /*002c*/ 	.word	0x00000000
        /*0030*/ 	.short	0x0003
        /*0032*/ 	.short	0x0018
        /*0034*/ 	.byte	0x00, 0xf0, 0x11, 0x00


	//----- nvinfo : EIATTR_KPARAM_INFO
	.align		4
.L_15:
        /*0038*/ 	.byte	0x04, 0x17
        /*003a*/ 	.short	(.L_17 - .L_16)
.L_16:
        /*003c*/ 	.word	0x00000000
        /*0040*/ 	.short	0x0002
        /*0042*/ 	.short	0x0010
        /*0044*/ 	.byte	0x00, 0xf5, 0x21, 0x00


	//----- nvinfo : EIATTR_KPARAM_INFO
	.align		4
.L_17:
        /*0048*/ 	.byte	0x04, 0x17
        /*004a*/ 	.short	(.L_19 - .L_18)
.L_18:
        /*004c*/ 	.word	0x00000000
        /*0050*/ 	.short	0x0001
        /*0052*/ 	.short	0x0008
        /*0054*/ 	.byte	0x00, 0xf5, 0x21, 0x00


	//----- nvinfo : EIATTR_KPARAM_INFO
	.align		4
.L_19:
        /*0058*/ 	.byte	0x04, 0x17
        /*005a*/ 	.short	(.L_21 - .L_20)
.L_20:
        /*005c*/ 	.word	0x00000000
        /*0060*/ 	.short	0x0000
        /*0062*/ 	.short	0x0000
        /*0064*/ 	.byte	0x00, 0xf5, 0x21, 0x00


	//----- nvinfo : EIATTR_SPARSE_MMA_MASK
	.align		4
.L_21:
        /*0068*/ 	.byte	0x03, 0x50
        /*006a*/ 	.short	0x0000


	//----- nvinfo : EIATTR_MAXREG_COUNT
	.align		4
        /*006c*/ 	.byte	0x03, 0x1b
        /*006e*/ 	.short	0x00ff


	//----- nvinfo : EIATTR_MERCURY_ISA_VERSION
	.align		4
        /*0070*/ 	.byte	0x03, 0x5f
        /*0072*/ 	.short	0x0101


	//----- nvinfo : EIATTR_VRC_CTA_INIT_COUNT
	.align		4
        /*0074*/ 	.byte	0x02, 0x4a
	.zero		1
	.zero		1


	//----- nvinfo : EIATTR_EXIT_INSTR_OFFSETS
	.align		4
        /*0078*/ 	.byte	0x04, 0x1c
        /*007a*/ 	.short	(.L_23 - .L_22)


	//   ....[0]....
.L_22:
        /*007c*/ 	.word	0x00000070


	//   ....[1]....
        /*0080*/ 	.word	0x00000100


	//   ....[2]....
        /*0084*/ 	.word	0x000010c0


	//   ....[3]....
        /*0088*/ 	.word	0x000010f0


	//----- nvinfo : EIATTR_CRS_STACK_SIZE
	.align		4
.L_23:
        /*008c*/ 	.byte	0x04, 0x1e
        /*008e*/ 	.short	(.L_25 - .L_24)
.L_24:
        /*0090*/ 	.word	0x00000000


	//----- nvinfo : EIATTR_CBANK_PARAM_SIZE
	.align		4
.L_25:
        /*0094*/ 	.byte	0x03, 0x19
        /*0096*/ 	.short	0x0028


	//----- nvinfo : EIATTR_PARAM_CBANK
	.align		4
        /*0098*/ 	.byte	0x04, 0x0a
        /*009a*/ 	.short	(.L_27 - .L_26)
	.align		4
.L_26:
        /*009c*/ 	.word	index@(.nv.constant0._Z18stratify_none_getDPfPiS0_ifS_)
        /*00a0*/ 	.short	0x0380
        /*00a2*/ 	.short	0x0028


	//----- nvinfo : EIATTR_SW_WAR
	.align		4
.L_27:
        /*00a4*/ 	.byte	0x04, 0x36
        /*00a6*/ 	.short	(.L_29 - .L_28)
.L_28:
        /*00a8*/ 	.word	0x00000008
.L_29:


//--------------------- .nv.callgraph             --------------------------
	.section	.nv.callgraph,"",@"SHT_CUDA_CALLGRAPH"
	.align	4
	.sectionentsize	8
	.align		4
        /*0000*/ 	.word	0x00000000
	.align		4
        /*0004*/ 	.word	0xffffffff
	.align		4
        /*0008*/ 	.word	0x00000000
	.align		4
        /*000c*/ 	.word	0xfffffffe
	.align		4
        /*0010*/ 	.word	0x00000000
	.align		4
        /*0014*/ 	.word	0xfffffffd
	.align		4
        /*0018*/ 	.word	0x00000000
	.align		4
        /*001c*/ 	.word	0xfffffffc


//--------------------- .text._Z18stratify_none_getDPfPiS0_ifS_ --------------------------
	.section	.text._Z18stratify_none_getDPfPiS0_ifS_,"ax",@progbits
	.align	128
        .global         _Z18stratify_none_getDPfPiS0_ifS_
        .type           _Z18stratify_none_getDPfPiS0_ifS_,@function
        .size           _Z18stratify_none_getDPfPiS0_ifS_,(.L_x_22 - _Z18stratify_none_getDPfPiS0_ifS_)
        .other          _Z18stratify_none_getDPfPiS0_ifS_,@"STO_CUDA_ENTRY STV_DEFAULT"
_Z18stratify_none_getDPfPiS0_ifS_:
.text._Z18stratify_none_getDPfPiS0_ifS_:
[----:B------:R-:W-:Y:S01]  /*0000*/  LDC R1, c[0x0][0x37c] ;  /* 0x0000df00ff017b82 */ /* 0x000fe20000000800 */
[----:B------:R-:W0:Y:S07]  /*0010*/  S2R R0, SR_TID.X ;  /* 0x0000000000007919 */ /* 0x000e2e0000002100 */
[----:B------:R-:W0:Y:S01]  /*0020*/  S2UR UR4, SR_CTAID.X ;  /* 0x00000000000479c3 */ /* 0x000e220000002500 */
[----:B------:R-:W1:Y:S07]  /*0030*/  LDCU UR5, c[0x0][0x398] ;  /* 0x00007300ff0577ac */ /* 0x000e6e0008000800 */
[----:B------:R-:W0:Y:S02]  /*0040*/  LDC R5, c[0x0][0x360] ;  /* 0x0000d800ff057b82 */ /* 0x000e240000000800 */
[----:B0-----:R-:W-:-:S05]  /*0050*/  IMAD R5, R5, UR4, R0 ;  /* 0x0000000405057c24 */ /* 0x001fca000f8e0200 */
[----:B-1----:R-:W-:-:S13]  /*0060*/  ISETP.GE.AND P0, PT, R5, UR5, PT ;  /* 0x0000000505007c0c */ /* 0x002fda000bf06270 */
[----:B------:R-:W-:Y:S05]  /*0070*/  @P0 EXIT ;  /* 0x000000000000094d */ /* 0x000fea0003800000 */
[----:B------:R-:W0:Y:S01]  /*0080*/  LDC.64 R12, c[0x0][0x3a0] ;  /* 0x0000e800ff0c7b82 */ /* 0x000e220000000a00 */
[----:B------:R-:W1:Y:S07]  /*0090*/  LDCU.64 UR6, c[0x0][0x358] ;  /* 0x00006b00ff0677ac */ /* 0x000e6e0008000a00 */
[----:B------:R-:W2:Y:S01]  /*00a0*/  LDC.64 R10, c[0x0][0x380] ;  /* 0x0000e000ff0a7b82 */ /* 0x000ea20000000a00 */
[----:B0-----:R-:W-:-:S05]  /*00b0*/  IMAD.WIDE R12, R5, 0x4, R12 ;  /* 0x00000004050c7825 */ /* 0x001fca00078e020c */
[----:B-1----:R0:W-:Y:S01]  /*00c0*/  STG.E desc[UR6][R12.64], RZ ;  /* 0x000000ff0c007986 */ /* 0x0021e2000c101906 */
[----:B--2---:R-:W-:-:S06]  /*00d0*/  IMAD.WIDE R2, R5, 0x4, R10 ;  /* 0x0000000405027825 */ /* 0x004fcc00078e020a */
[----:B------:R-:W2:Y:S02]  /*00e0*/  LDG.E R2, desc[UR6][R2.64] ;  /* 0x0000000602027981 */ /* 0x000ea4000c1e1900 */
[----:B--2---:R-:W-:-:S13]  /*00f0*/  FSETP.NEU.AND P0, PT, R2, RZ, PT ;  /* 0x000000ff0200720b */ /* 0x004fda0003f0d000 */
[----:B0-----:R-:W-:Y:S05]  /*0100*/  @!P0 EXIT ;  /* 0x000000000000894d */ /* 0x001fea0003800000 */
[----:B------:R-:W0:Y:S02]  /*0110*/  LDC.64 R2, c[0x0][0x388] ;  /* 0x0000e200ff027b82 */ /* 0x000e240000000a00 */
[----:B0-----:R-:W-:-:S05]  /*0120*/  IMAD.WIDE R2, R5, 0x4, R2 ;  /* 0x0000000405027825 */ /* 0x001fca00078e0202 */
[----:B------:R-:W2:Y:S04]  /*0130*/  LDG.E R4, desc[UR6][R2.64] ;  /* 0x0000000602047981 */ /* 0x000ea8000c1e1900 */
[----:B------:R-:W2:Y:S01]  /*0140*/  LDG.E R7, desc[UR6][R2.64+0x4] ;  /* 0x0000040602077981 */ /* 0x000ea2000c1e1900 */
[----:B------:R-:W-:Y:S01]  /*0150*/  BSSY.RECONVERGENT B0, `(.L_x_0) ;  /* 0x00000e7000007945 */ /* 0x000fe20003800200 */
[----:B------:R-:W-:Y:S01]  /*0160*/  IMAD.MOV.U32 R5, RZ, RZ, RZ ;  /* 0x000000ffff057224 */ /* 0x000fe200078e00ff */
[----:B--2---:R-:W-:-:S13]  /*0170*/  ISETP.GE.AND P0, PT, R4, R7, PT ;  /* 0x000000070400720c */ /* 0x004fda0003f06270 */
[----:B------:R-:W-:Y:S05]  /*0180*/  @P0 BRA `(.L_x_1) ;  /* 0x0000000c008c0947 */ /* 0x000fea0003800000 */
[----:B------:R-:W-:Y:S01]  /*0190*/  VIADDMNMX R7, R4, 0x1, R7, !PT ;  /* 0x0000000104077846 */ /* 0x000fe20007800107 */
[----:B------:R-:W-:Y:S01]  /*01a0*/  BSSY.RECONVERGENT B1, `(.L_x_2) ;  /* 0x0000073000017945 */ /* 0x000fe20003800200 */
[----:B------:R-:W-:-:S03]  /*01b0*/  IMAD.MOV.U32 R5, RZ, RZ, RZ ;  /* 0x000000ffff057224 */ /* 0x000fc600078e00ff */
[----:B------:R-:W-:Y:S01]  /*01c0*/  IMAD.IADD R2, R7, 0x1, -R4 ;  /* 0x0000000107027824 */ /* 0x000fe200078e0a04 */
[----:B------:R-:W-:-:S04]  /*01d0*/  IADD3 R7, PT, PT, R4, -R7, RZ ;  /* 0x8000000704077210 */ /* 0x000fc80007ffe0ff */
[----:B------:R-:W-:Y:S02]  /*01e0*/  ISETP.GT.U32.AND P1, PT, R7, -0x10, PT ;  /* 0xfffffff00700780c */ /* 0x000fe40003f24070 */
[----:B------:R-:W-:-:S04]  /*01f0*/  LOP3.LUT R3, R2, 0xf, RZ, 0xc0, !PT ;  /* 0x0000000f02037812 */ /* 0x000fc800078ec0ff */
[----:B------:R-:W-:-:S07]  /*0200*/  ISETP.NE.AND P0, PT, R3, RZ, PT ;  /* 0x000000ff0300720c */ /* 0x000fce0003f05270 */
[----:B------:R-:W-:Y:S06]  /*0210*/  @P1 BRA `(.L_x_3) ;  /* 0x0000000400ac1947 */ /* 0x000fec0003800000 */
[----:B------:R-:W0:Y:S01]  /*0220*/  LDC.64 R14, c[0x0][0x390] ;  /* 0x0000e400ff0e7b82 */ /* 0x000e220000000a00 */
[----:B------:R-:W-:Y:S01]  /*0230*/  LOP3.LUT R0, R2, 0xfffffff0, RZ, 0xc0, !PT ;  /* 0xfffffff002007812 */ /* 0x000fe200078ec0ff */
[----:B------:R-:W-:-:S03]  /*0240*/  IMAD.MOV.U32 R5, RZ, RZ, RZ ;  /* 0x000000ffff057224 */ /* 0x000fc600078e00ff */
[----:B------:R-:W-:Y:S02]  /*0250*/  IADD3 R0, PT, PT, -R0, RZ, RZ ;  /* 0x000000ff00007210 */ /* 0x000fe40007ffe1ff */
[----:B0-----:R-:W-:-:S05]  /*0260*/  IADD3 R14, P1, PT, R14, 0x20, RZ ;  /* 0x000000200e0e7810 */ /* 0x001fca0007f3e0ff */
[----:B------:R-:W-:-:S08]  /*0270*/  IMAD.X R15, RZ, RZ, R15, P1 ;  /* 0x000000ffff0f7224 */ /* 0x000fd000008e060f */
.L_x_4:
[----:B------:R-:W-:-:S05]  /*0280*/  IMAD.WIDE R16, R4, 0x4, R14 ;  /* 0x0000000404107825 */ /* 0x000fca00078e020e */
[----:B------:R-:W2:Y:S04]  /*0290*/  LDG.E R19, desc[UR6][R16.64+-0x20] ;  /* 0xffffe00610137981 */ /* 0x000ea8000c1e1900 */
[----:B------:R-:W3:Y:S04]  /*02a0*/  LDG.E R25, desc[UR6][R16.64+-0x1c] ;  /* 0xffffe40610197981 */ /* 0x000ee8000c1e1900 */
[----:B------:R-:W4:Y:S04]  /*02b0*/  LDG.E R26, desc[UR6][R16.64+-0x18] ;  /* 0xffffe806101a7981 */ /* 0x000f28000c1e1900 */
[----:B------:R-:W5:Y:S04]  /*02c0*/  LDG.E R6, desc[UR6][R16.64+-0x14] ;  /* 0xffffec0610067981 */ /* 0x000f68000c1e1900 */
        /* <DEDUP_REMOVED lines=8> */
[----:B------:R-:W5:Y:S01]  /*0350*/  LDG.E R29, desc[UR6][R16.64+0x10] ;  /* 0x00001006101d7981 */ /* 0x000f62000c1e1900 */
[----:B--2---:R-:W-:-:S04]  /*0360*/  IMAD.WIDE R18, R19, 0x4, R10 ;  /* 0x0000000413127825 */ /* 0x004fc800078e020a */
[----:B---3--:R-:W-:Y:S02]  /*0370*/  IMAD.WIDE R24, R25, 0x4, R10 ;  /* 0x0000000419187825 */ /* 0x008fe400078e020a */
[----:B------:R-:W2:Y:S04]  /*0380*/  LDG.E R18, desc[UR6][R18.64] ;  /* 0x0000000612127981 */ /* 0x000ea8000c1e1900 */
[----:B------:R-:W3:Y:S04]  /*0390*/  LDG.E R24, desc[UR6][R24.64] ;  /* 0x0000000618187981 */ /* 0x000ee8000c1e1900 */
[----:B------:R-:W5:Y:S01]  /*03a0*/  LDG.E R25, desc[UR6][R16.64+0x14] ;  /* 0x0000140610197981 */ /* 0x000f62000c1e1900 */
[----:B--2---:R-:W-:-:S02]  /*03b0*/  FSETP.NEU.AND P1, PT, R18, RZ, PT ;  /* 0x000000ff1200720b */ /* 0x004fc40003f2d000 */
[----:B---3--:R-:W-:Y:S01]  /*03c0*/  FSETP.NEU.AND P2, PT, R24, RZ, PT ;  /* 0x000000ff1800720b */ /* 0x008fe20003f4d000 */
[----:B------:R-:W-:-:S10]  /*03d0*/  VIADD R18, R5, 0x1 ;  /* 0x0000000105127836 */ /* 0x000fd40000000000 */
[----:B------:R-:W-:-:S05]  /*03e0*/  @!P1 IADD3 R18, PT, PT, R5, RZ, RZ ;  /* 0x000000ff05129210 */ /* 0x000fca0007ffe0ff */
[----:B------:R-:W-:Y:S02]  /*03f0*/  VIADD R5, R18, 0x1 ;  /* 0x0000000112057836 */ /* 0x000fe40000000000 */
[----:B------:R-:W-:Y:S02]  /*0400*/  @!P2 IMAD.MOV R5, RZ, RZ, R18 ;  /* 0x000000ffff05a224 */ /* 0x000fe400078e0212 */
[----:B----4-:R-:W-:-:S05]  /*0410*/  IMAD.WIDE R18, R26, 0x4, R10 ;  /* 0x000000041a127825 */ /* 0x010fca00078e020a */
[----:B------:R5:W2:Y:S02]  /*0420*/  LDG.E R24, desc[UR6][R18.64] ;  /* 0x0000000612187981 */ /* 0x000aa4000c1e1900 */
[----:B-----5:R-:W-:-:S05]  /*0430*/  IMAD.WIDE R18, R6, 0x4, R10 ;  /* 0x0000000406127825 */ /* 0x020fca00078e020a */
[----:B------:R0:W3:Y:S01]  /*0440*/  LDG.E R6, desc[UR6][R18.64] ;  /* 0x0000000612067981 */ /* 0x0000e2000c1e1900 */
[----:B------:R-:W-:-:S06]  /*0450*/  IMAD.WIDE R26, R27, 0x4, R10 ;  /* 0x000000041b1a7825 */ /* 0x000fcc00078e020a */
[----:B------:R-:W4:Y:S01]  /*0460*/  LDG.E R27, desc[UR6][R26.64] ;  /* 0x000000061a1b7981 */ /* 0x000f22000c1e1900 */
[----:B0-----:R-:W-:-:S05]  /*0470*/  IMAD.WIDE R18, R22, 0x4, R10 ;  /* 0x0000000416127825 */ /* 0x001fca00078e020a */
[----:B------:R0:W5:Y:S01]  /*0480*/  LDG.E R28, desc[UR6][R18.64] ;  /* 0x00000006121c7981 */ /* 0x000162000c1e1900 */
[----:B------:R-:W-:-:S06]  /*0490*/  IMAD.WIDE R22, R23, 0x4, R10 ;  /* 0x0000000417167825 */ /* 0x000fcc00078e020a */
[----:B------:R-:W4:Y:S01]  /*04a0*/  LDG.E R23, desc[UR6][R22.64] ;  /* 0x0000000616177981 */ /* 0x000f22000c1e1900 */
[----:B0-----:R-:W-:-:S05]  /*04b0*/  IMAD.WIDE R18, R20, 0x4, R10 ;  /* 0x0000000414127825 */ /* 0x001fca00078e020a */
[----:B------:R0:W4:Y:S01]  /*04c0*/  LDG.E R26, desc[UR6][R18.64] ;  /* 0x00000006121a7981 */ /* 0x000122000c1e1900 */
[----:B------:R-:W-:-:S04]  /*04d0*/  IMAD.WIDE R20, R21, 0x4, R10 ;  /* 0x0000000415147825 */ /* 0x000fc800078e020a */
[----:B0-----:R-:W-:-:S05]  /*04e0*/  IMAD.WIDE R18, R8, 0x4, R10 ;  /* 0x0000000408127825 */ /* 0x001fca00078e020a */
[----:B------:R0:W4:Y:S02]  /*04f0*/  LDG.E R22, desc[UR6][R18.64] ;  /* 0x0000000612167981 */ /* 0x000124000c1e1900 */
[--C-:B0-----:R-:W-:Y:S02]  /*0500*/  IMAD.WIDE R18, R7, 0x4, R10.reuse ;  /* 0x0000000407127825 */ /* 0x101fe400078e020a */
[----:B------:R0:W4:Y:S02]  /*0510*/  LDG.E R7, desc[UR6][R20.64] ;  /* 0x0000000614077981 */ /* 0x000124000c1e1900 */
[--C-:B0-----:R-:W-:Y:S02]  /*0520*/  IMAD.WIDE R20, R25, 0x4, R10.reuse ;  /* 0x0000000419147825 */ /* 0x101fe400078e020a */
[----:B------:R-:W3:Y:S02]  /*0530*/  LDG.E R25, desc[UR6][R16.64+0x18] ;  /* 0x0000180610197981 */ /* 0x000ee4000c1e1900 */
[----:B------:R-:W-:-:S02]  /*0540*/  IMAD.WIDE R8, R9, 0x4, R10 ;  /* 0x0000000409087825 */ /* 0x000fc400078e020a */
[----:B------:R-:W4:Y:S04]  /*0550*/  LDG.E R20, desc[UR6][R20.64] ;  /* 0x0000000614147981 */ /* 0x000f28000c1e1900 */
[----:B------:R-:W4:Y:S04]  /*0560*/  LDG.E R9, desc[UR6][R8.64] ;  /* 0x0000000608097981 */ /* 0x000f28000c1e1900 */
[----:B------:R-:W5:Y:S04]  /*0570*/  LDG.E R17, desc[UR6][R16.64+0x1c] ;  /* 0x00001c0610117981 */ /* 0x000f68000c1e1900 */
[----:B------:R0:W4:Y:S02]  /*0580*/  LDG.E R8, desc[UR6][R18.64] ;  /* 0x0000000612087981 */ /* 0x000124000c1e1900 */
[----:B0-----:R-:W-:-:S05]  /*0590*/  IMAD.WIDE R18, R29, 0x4, R10 ;  /* 0x000000041d127825 */ /* 0x001fca00078e020a */
[----:B------:R3:W4:Y:S01]  /*05a0*/  LDG.E R29, desc[UR6][R18.64] ;  /* 0x00000006121d7981 */ /* 0x000722000c1e1900 */
[----:B--2---:R-:W-:Y:S01]  /*05b0*/  FSETP.NEU.AND P2, PT, R24, RZ, PT ;  /* 0x000000ff1800720b */ /* 0x004fe20003f4d000 */
[----:B---3--:R-:W-:-:S06]  /*05c0*/  IMAD.WIDE R18, R25, 0x4, R10 ;  /* 0x0000000419127825 */ /* 0x008fcc00078e020a */
[----:B------:R-:W2:Y:S01]  /*05d0*/  LDG.E R18, desc[UR6][R18.64] ;  /* 0x0000000612127981 */ /* 0x000ea2000c1e1900 */
[----:B-----5:R-:W-:-:S06]  /*05e0*/  IMAD.WIDE R24, R17, 0x4, R10 ;  /* 0x0000000411187825 */ /* 0x020fcc00078e020a */
[----:B------:R-:W3:Y:S01]  /*05f0*/  LDG.E R24, desc[UR6][R24.64] ;  /* 0x0000000618187981 */ /* 0x000ee2000c1e1900 */
[----:B------:R-:W-:Y:S02]  /*0600*/  FSETP.NEU.AND P1, PT, R6, RZ, PT ;  /* 0x000000ff0600720b */ /* 0x000fe40003f2d000 */
[----:B------:R-:W-:Y:S01]  /*0610*/  IADD3 R6, PT, PT, R5, 0x1, RZ ;  /* 0x0000000105067810 */ /* 0x000fe20007ffe0ff */
[----:B------:R-:W-:Y:S01]  /*0620*/  @!P2 IMAD.MOV R6, RZ, RZ, R5 ;  /* 0x000000ffff06a224 */ /* 0x000fe200078e0205 */
[----:B------:R-:W-:-:S03]  /*0630*/  FSETP.NEU.AND P2, PT, R28, RZ, PT ;  /* 0x000000ff1c00720b */ /* 0x000fc60003f4d000 */
[----:B------:R-:W-:-:S06]  /*0640*/  VIADD R5, R6, 0x1 ;  /* 0x0000000106057836 */ /* 0x000fcc0000000000 */
[----:B------:R-:W-:Y:S02]  /*0650*/  @!P1 IADD3 R5, PT, PT, R6, RZ, RZ ;  /* 0x000000ff06059210 */ /* 0x000fe40007ffe0ff */
[----:B----4-:R-:W-:-:S03]  /*0660*/  FSETP.NEU.AND P1, PT, R27, RZ, PT ;  /* 0x000000ff1b00720b */ /* 0x010fc60003f2d000 */
[----:B------:R-:W-:Y:S02]  /*0670*/  VIADD R6, R5, 0x1 ;  /* 0x0000000105067836 */ /* 0x000fe40000000000 */
[----:B------:R-:W-:Y:S01]  /*0680*/  @!P2 IMAD.MOV R6, RZ, RZ, R5 ;  /* 0x000000ffff06a224 */ /* 0x000fe200078e0205 */
[----:B------:R-:W-:-:S04]  /*0690*/  FSETP.NEU.AND P2, PT, R26, RZ, PT ;  /* 0x000000ff1a00720b */ /* 0x000fc80003f4d000 */
[----:B------:R-:W-:-:S03]  /*06a0*/  IADD3 R5, PT, PT, R6, 0x1, RZ ;  /* 0x0000000106057810 */ /* 0x000fc60007ffe0ff */
[----:B------:R-:W-:Y:S01]  /*06b0*/  @!P1 IMAD.MOV R5, RZ, RZ, R6 ;  /* 0x000000ffff059224 */ /* 0x000fe200078e0206 */
[----:B------:R-:W-:-:S03]  /*06c0*/  FSETP.NEU.AND P1, PT, R23, RZ, PT ;  /* 0x000000ff1700720b */ /* 0x000fc60003f2d000 */
[C---:B------:R-:W-:Y:S02]  /*06d0*/  VIADD R6, R5.reuse, 0x1 ;  /* 0x0000000105067836 */ /* 0x040fe40000000000 */
[----:B------:R-:W-:Y:S02]  /*06e0*/  @!P2 IADD3 R6, PT, PT, R5, RZ, RZ ;  /* 0x000000ff0506a210 */ /* 0x000fe40007ffe0ff */
[----:B------:R-:W-:-:S03]  /*06f0*/  FSETP.NEU.AND P2, PT, R22, RZ, PT ;  /* 0x000000ff1600720b */ /* 0x000fc60003f4d000 */
[----:B------:R-:W-:-:S03]  /*0700*/  VIADD R5, R6, 0x1 ;  /* 0x0000000106057836 */ /* 0x000fc60000000000 */
[----:B------:R-:W-:Y:S01]  /*0710*/  @!P1 IMAD.MOV R5, RZ, RZ, R6 ;  /* 0x000000ffff059224 */ /* 0x000fe200078e0206 */
[----:B------:R-:W-:-:S04]  /*0720*/  FSETP.NEU.AND P1, PT, R9, RZ, PT ;  /* 0x000000ff0900720b */ /* 0x000fc80003f2d000 */
[----:B------:R-:W-:Y:S02]  /*0730*/  IADD3 R6, PT, PT, R5, 0x1, RZ ;  /* 0x0000000105067810 */ /* 0x000fe40007ffe0ff */
[----:B------:R-:W-:Y:S01]  /*0740*/  @!P2 IMAD.MOV R6, RZ, RZ, R5 ;  /* 0x000000ffff06a224 */ /* 0x000fe200078e0205 */
[----:B------:R-:W-:-:S03]  /*0750*/  FSETP.NEU.AND P2, PT, R8, RZ, PT ;  /* 0x000000ff0800720b */ /* 0x000fc60003f4d000 */
[----:B------:R-:W-:-:S03]  /*0760*/  VIADD R5, R6, 0x1 ;  /* 0x0000000106057836 */ /* 0x000fc60000000000 */
[----:B------:R-:W-:Y:S02]  /*0770*/  @!P1 IADD3 R5, PT, PT, R6, RZ, RZ ;  /* 0x000000ff06059210 */ /* 0x000fe40007ffe0ff */
[----:B------:R-:W-:-:S03]  /*0780*/  FSETP.NEU.AND P1, PT, R7, RZ, PT ;  /* 0x000000ff0700720b */ /* 0x000fc60003f2d000 */
[----:B------:R-:W-:Y:S02]  /*0790*/  VIADD R6, R5, 0x1 ;  /* 0x0000000105067836 */ /* 0x000fe40000000000 */
[----:B------:R-:W-:Y:S01]  /*07a0*/  @!P2 IMAD.MOV R6, RZ, RZ, R5 ;  /* 0x000000ffff06a224 */ /* 0x000fe200078e0205 */
[----:B------:R-:W-:-:S04]  /*07b0*/  FSETP.NEU.AND P2, PT, R29, RZ, PT ;  /* 0x000000ff1d00720b */ /* 0x000fc80003f4d000 */
[----:B------:R-:W-:-:S03]  /*07c0*/  IADD3 R5, PT, PT, R6, 0x1, RZ ;  /* 0x0000000106057810 */ /* 0x000fc60007ffe0ff */
[----:B------:R-:W-:Y:S01]  /*07d0*/  @!P1 IMAD.MOV R5, RZ, RZ, R6 ;  /* 0x000000ffff059224 */ /* 0x000fe200078e0206 */
[----:B------:R-:W-:-:S03]  /*07e0*/  FSETP.NEU.AND P1, PT, R20, RZ, PT ;  /* 0x000000ff1400720b */ /* 0x000fc60003f2d000 */
[C---:B------:R-:W-:Y:S02]  /*07f0*/  VIADD R6, R5.reuse, 0x1 ;  /* 0x0000000105067836 */ /* 0x040fe40000000000 */
[----:B------:R-:W-:Y:S01]  /*0800*/  @!P2 IADD3 R6, PT, PT, R5, RZ, RZ ;  /* 0x000000ff0506a210 */ /* 0x000fe20007ffe0ff */
[----:B------:R-:W-:-:S04]  /*0810*/  VIADD R0, R0, 0x10 ;  /* 0x0000001000007836 */ /* 0x000fc80000000000 */
[----:B------:R-:W-:-:S03]  /*0820*/  VIADD R5, R6, 0x1 ;  /* 0x0000000106057836 */ /* 0x000fc60000000000 */
[----:B------:R-:W-:-:S05]  /*0830*/  @!P1 IMAD.MOV R5, RZ, RZ, R6 ;  /* 0x000000ffff059224 */ /* 0x000fca00078e0206 */
[----:B------:R-:W-:Y:S01]  /*0840*/  IADD3 R6, PT, PT, R5, 0x1, RZ ;  /* 0x0000000105067810 */ /* 0x000fe20007ffe0ff */
[----:B------:R-:W-:Y:S01]  /*0850*/  VIADD R4, R4, 0x10 ;  /* 0x0000001004047836 */ /* 0x000fe20000000000 */
[----:B--2---:R-:W-:-:S13]  /*0860*/  FSETP.NEU.AND P2, PT, R18, RZ, PT ;  /* 0x000000ff1200720b */ /* 0x004fda0003f4d000 */
[----:B------:R-:W-:Y:S01]  /*0870*/  @!P2 IMAD.MOV R6, RZ, RZ, R5 ;  /* 0x000000ffff06a224 */ /* 0x000fe200078e0205 */
[----:B------:R-:W-:Y:S02]  /*0880*/  ISETP.NE.AND P2, PT, R0, RZ, PT ;  /* 0x000000ff0000720c */ /* 0x000fe40003f45270 */
[----:B---3--:R-:W-:Y:S02]  /*0890*/  FSETP.NEU.AND P1, PT, R24, RZ, PT ;  /* 0x000000ff1800720b */ /* 0x008fe40003f2d000 */
[----:B------:R-:W-:-:S11]  /*08a0*/  IADD3 R5, PT, PT, R6, 0x1, RZ ;  /* 0x0000000106057810 */ /* 0x000fd60007ffe0ff */
[----:B------:R-:W-:Y:S01]  /*08b0*/  @!P1 IMAD.MOV R5, RZ, RZ, R6 ;  /* 0x000000ffff059224 */ /* 0x000fe200078e0206 */
[----:B------:R-:W-:Y:S06]  /*08c0*/  @P2 BRA `(.L_x_4) ;  /* 0xfffffff8006c2947 */ /* 0x000fec000383ffff */
.L_x_3:
[----:B------:R-:W-:Y:S05]  /*08d0*/  BSYNC.RECONVERGENT B1 ;  /* 0x0000000000017941 */ /* 0x000fea0003800200 */
.L_x_2:
[----:B------:R-:W-:Y:S04]  /*08e0*/  BSSY.RECONVERGENT B1, `(.L_x_5) ;  /* 0x000006c000017945 */ /* 0x000fe80003800200 */
[----:B------:R-:W-:Y:S05]  /*08f0*/  @!P0 BRA `(.L_x_6) ;  /* 0x0000000400a88947 */ /* 0x000fea0003800000 */
[----:B------:R-:W-:Y:S01]  /*0900*/  ISETP.GE.U32.AND P1, PT, R3, 0x8, PT ;  /* 0x000000080300780c */ /* 0x000fe20003f26070 */
[----:B------:R-:W-:Y:S01]  /*0910*/  BSSY.RECONVERGENT B2, `(.L_x_7) ;  /* 0x0000037000027945 */ /* 0x000fe20003800200 */
[----:B------:R-:W-:-:S04]  /*0920*/  LOP3.LUT R26, R2, 0x7, RZ, 0xc0, !PT ;  /* 0x00000007021a7812 */ /* 0x000fc800078ec0ff */
[----:B------:R-:W-:-:S07]  /*0930*/  ISETP.NE.AND P0, PT, R26, RZ, PT ;  /* 0x000000ff1a00720c */ /* 0x000fce0003f05270 */
[----:B------:R-:W-:Y:S06]  /*0940*/  @!P1 BRA `(.L_x_8) ;  /* 0x0000000000cc9947 */ /* 0x000fec0003800000 */
[----:B------:R-:W0:Y:S02]  /*0950*/  LDC.64 R16, c[0x0][0x390] ;  /* 0x0000e400ff107b82 */ /* 0x000e240000000a00 */
[----:B0-----:R-:W-:-:S05]  /*0960*/  IMAD.WIDE R16, R4, 0x4, R16 ;  /* 0x0000000404107825 */ /* 0x001fca00078e0210 */
[----:B------:R-:W2:Y:S04]  /*0970*/  LDG.E R19, desc[UR6][R16.64] ;  /* 0x0000000610137981 */ /* 0x000ea8000c1e1900 */
[----:B------:R-:W3:Y:S04]  /*0980*/  LDG.E R21, desc[UR6][R16.64+0x4] ;  /* 0x0000040610157981 */ /* 0x000ee8000c1e1900 */
[----:B------:R-:W4:Y:S04]  /*0990*/  LDG.E R23, desc[UR6][R16.64+0x8] ;  /* 0x0000080610177981 */ /* 0x000f28000c1e1900 */
[----:B------:R-:W5:Y:S04]  /*09a0*/  LDG.E R25, desc[UR6][R16.64+0xc] ;  /* 0x00000c0610197981 */ /* 0x000f68000c1e1900 */
[----:B------:R-:W5:Y:S04]  /*09b0*/  LDG.E R15, desc[UR6][R16.64+0x10] ;  /* 0x00001006100f7981 */ /* 0x000f68000c1e1900 */
[----:B------:R-:W5:Y:S04]  /*09c0*/  LDG.E R9, desc[UR6][R16.64+0x14] ;  /* 0x0000140610097981 */ /* 0x000f68000c1e1900 */
[----:B------:R-:W5:Y:S04]  /*09d0*/  LDG.E R3, desc[UR6][R16.64+0x18] ;  /* 0x0000180610037981 */ /* 0x000f68000c1e1900 */
[----:B------:R0:W5:Y:S01]  /*09e0*/  LDG.E R7, desc[UR6][R16.64+0x1c] ;  /* 0x00001c0610077981 */ /* 0x000162000c1e1900 */
[----:B--2---:R-:W-:-:S04]  /*09f0*/  IMAD.WIDE R18, R19, 0x4, R10 ;  /* 0x0000000413127825 */ /* 0x004fc800078e020a */
[--C-:B---3--:R-:W-:Y:S01]  /*0a00*/  IMAD.WIDE R20, R21, 0x4, R10.reuse ;  /* 0x0000000415147825 */ /* 0x108fe200078e020a */
[----:B------:R1:W2:Y:S04]  /*0a10*/  LDG.E R0, desc[UR6][R18.64] ;  /* 0x0000000612007981 */ /* 0x0002a8000c1e1900 */
[----:B------:R3:W2:Y:S01]  /*0a20*/  LDG.E R6, desc[UR6][R20.64] ;  /* 0x0000000614067981 */ /* 0x0006a2000c1e1900 */
[----:B----4-:R-:W-:-:S04]  /*0a30*/  IMAD.WIDE R22, R23, 0x4, R10 ;  /* 0x0000000417167825 */ /* 0x010fc800078e020a */
[--C-:B-----5:R-:W-:Y:S01]  /*0a40*/  IMAD.WIDE R24, R25, 0x4, R10.reuse ;  /* 0x0000000419187825 */ /* 0x120fe200078e020a */
[----:B------:R-:W4:Y:S04]  /*0a50*/  LDG.E R8, desc[UR6][R22.64] ;  /* 0x0000000616087981 */ /* 0x000f28000c1e1900 */
[----:B------:R-:W5:Y:S01]  /*0a60*/  LDG.E R14, desc[UR6][R24.64] ;  /* 0x00000006180e7981 */ /* 0x000f62000c1e1900 */
[----:B------:R-:W-:-:S04]  /*0a70*/  IMAD.WIDE R28, R15, 0x4, R10 ;  /* 0x000000040f1c7825 */ /* 0x000fc800078e020a */
[--C-:B0-----:R-:W-:Y:S02]  /*0a80*/  IMAD.WIDE R16, R9, 0x4, R10.reuse ;  /* 0x0000000409107825 */ /* 0x101fe400078e020a */
[----:B------:R-:W5:Y:S04]  /*0a90*/  LDG.E R28, desc[UR6][R28.64] ;  /* 0x000000061c1c7981 */ /* 0x000f68000c1e1900 */
[----:B------:R-:W5:Y:S01]  /*0aa0*/  LDG.E R16, desc[UR6][R16.64] ;  /* 0x0000000610107981 */ /* 0x000f62000c1e1900 */
[----:B-1----:R-:W-:-:S04]  /*0ab0*/  IMAD.WIDE R18, R3, 0x4, R10 ;  /* 0x0000000403127825 */ /* 0x002fc800078e020a */
[----:B---3--:R-:W-:Y:S02]  /*0ac0*/  IMAD.WIDE R20, R7, 0x4, R10 ;  /* 0x0000000407147825 */ /* 0x008fe400078e020a */
[----:B------:R-:W3:Y:S04]  /*0ad0*/  LDG.E R18, desc[UR6][R18.64] ;  /* 0x0000000612127981 */ /* 0x000ee8000c1e1900 */
[----:B------:R-:W3:Y:S01]  /*0ae0*/  LDG.E R20, desc[UR6][R20.64] ;  /* 0x0000000614147981 */ /* 0x000ee2000c1e1900 */
[----:B------:R-:W-:Y:S02]  /*0af0*/  IADD3 R4, PT, PT, R4, 0x8, RZ ;  /* 0x0000000804047810 */ /* 0x000fe40007ffe0ff */
[----:B--2---:R-:W-:Y:S02]  /*0b00*/  FSETP.NEU.AND P2, PT, R0, RZ, PT ;  /* 0x000000ff0000720b */ /* 0x004fe40003f4d000 */
[----:B------:R-:W-:-:S02]  /*0b10*/  IADD3 R0, PT, PT, R5, 0x1, RZ ;  /* 0x0000000105007810 */ /* 0x000fc40007ffe0ff */
[----:B------:R-:W-:-:S09]  /*0b20*/  FSETP.NEU.AND P1, PT, R6, RZ, PT ;  /* 0x000000ff0600720b */ /* 0x000fd20003f2d000 */
[----:B------:R-:W-:Y:S01]  /*0b30*/  @!P2 IMAD.MOV R0, RZ, RZ, R5 ;  /* 0x000000ffff00a224 */ /* 0x000fe200078e0205 */
[----:B----4-:R-:W-:-:S03]  /*0b40*/  FSETP.NEU.AND P2, PT, R8, RZ, PT ;  /* 0x000000ff0800720b */ /* 0x010fc60003f4d000 */
[C---:B------:R-:W-:Y:S01]  /*0b50*/  VIADD R3, R0.reuse, 0x1 ;  /* 0x0000000100037836 */ /* 0x040fe20000000000 */
[----:B------:R-:W-:Y:S02]  /*0b60*/  @!P1 IADD3 R3, PT, PT, R0, RZ, RZ ;  /* 0x000000ff00039210 */ /* 0x000fe40007ffe0ff */
[----:B-----5:R-:W-:-:S03]  /*0b70*/  FSETP.NEU.AND P1, PT, R14, RZ, PT ;  /* 0x000000ff0e00720b */ /* 0x020fc60003f2d000 */
[----:B------:R-:W-:-:S04]  /*0b80*/  VIADD R0, R3, 0x1 ;  /* 0x0000000103007836 */ /* 0x000fc80000000000 */
[----:B------:R-:W-:Y:S01]  /*0b90*/  @!P2 IMAD.MOV R0, RZ, RZ, R3 ;  /* 0x000000ffff00a224 */ /* 0x000fe200078e0203 */
[----:B------:R-:W-:-:S04]  /*0ba0*/  FSETP.NEU.AND P2, PT, R28, RZ, PT ;  /* 0x000000ff1c00720b */ /* 0x000fc80003f4d000 */
[----:B------:R-:W-:Y:S01]  /*0bb0*/  IADD3 R3, PT, PT, R0, 0x1, RZ ;  /* 0x0000000100037810 */ /* 0x000fe20007ffe0ff */
[----:B------:R-:W-:Y:S01]  /*0bc0*/  @!P1 IMAD.MOV R3, RZ, RZ, R0 ;  /* 0x000000ffff039224 */ /* 0x000fe200078e0200 */
[----:B------:R-:W-:-:S03]  /*0bd0*/  FSETP.NEU.AND P1, PT, R16, RZ, PT ;  /* 0x000000ff1000720b */ /* 0x000fc60003f2d000 */
[----:B------:R-:W-:-:S04]  /*0be0*/  VIADD R0, R3, 0x1 ;  /* 0x0000000103007836 */ /* 0x000fc80000000000 */
[----:B------:R-:W-:Y:S02]  /*0bf0*/  @!P2 IADD3 R0, PT, PT, R3, RZ, RZ ;  /* 0x000000ff0300a210 */ /* 0x000fe40007ffe0ff */
[----:B---3--:R-:W-:-:S03]  /*0c00*/  FSETP.NEU.AND P2, PT, R18, RZ, PT ;  /* 0x000000ff1200720b */ /* 0x008fc60003f4d000 */
[----:B------:R-:W-:Y:S02]  /*0c10*/  VIADD R3, R0, 0x1 ;  /* 0x0000000100037836 */ /* 0x000fe40000000000 */
[----:B------:R-:W-:Y:S01]  /*0c20*/  @!P1 IMAD.MOV R3, RZ, RZ, R0 ;  /* 0x000000ffff039224 */ /* 0x000fe200078e0200 */
[----:B------:R-:W-:-:S04]  /*0c30*/  FSETP.NEU.AND P1, PT, R20, RZ, PT ;  /* 0x000000ff1400720b */ /* 0x000fc80003f2d000 */
[----:B------:R-:W-:-:S03]  /*0c40*/  IADD3 R0, PT, PT, R3, 0x1, RZ ;  /* 0x0000000103007810 */ /* 0x000fc60007ffe0ff */
[----:B------:R-:W-:-:S04]  /*0c50*/  @!P2 IMAD.MOV R0, RZ, RZ, R3 ;  /* 0x000000ffff00a224 */ /* 0x000fc800078e0203 */
[----:B------:R-:W-:Y:S02]  /*0c60*/  VIADD R5, R0, 0x1 ;  /* 0x0000000100057836 */ /* 0x000fe40000000000 */
[----:B------:R-:W-:-:S07]  /*0c70*/  @!P1 IMAD.MOV R5, RZ, RZ, R0 ;  /* 0x000000ffff059224 */ /* 0x000fce00078e0200 */
.L_x_8:
[----:B------:R-:W-:Y:S05]  /*0c80*/  BSYNC.RECONVERGENT B2 ;  /* 0x0000000000027941 */ /* 0x000fea0003800200 */
.L_x_7:
        /* <DEDUP_REMOVED lines=11> */
[----:B------:R-:W5:Y:S01]  /*0d40*/  LDG.E R19, desc[UR6][R6.64+0xc] ;  /* 0x00000c0606137981 */ /* 0x000f62000c1e1900 */
[----:B--2---:R-:W-:-:S04]  /*0d50*/  IMAD.WIDE R8, R9, 0x4, R10 ;  /* 0x0000000409087825 */ /* 0x004fc800078e020a */
[--C-:B---3--:R-:W-:Y:S02]  /*0d60*/  IMAD.WIDE R14, R15, 0x4, R10.reuse ;  /* 0x000000040f0e7825 */ /* 0x108fe400078e020a */
[----:B------:R-:W2:Y:S04]  /*0d70*/  LDG.E R8, desc[UR6][R8.64] ;  /* 0x0000000608087981 */ /* 0x000ea8000c1e1900 */
[----:B------:R-:W3:Y:S01]  /*0d80*/  LDG.E R14, desc[UR6][R14.64] ;  /* 0x000000060e0e7981 */ /* 0x000ee2000c1e1900 */
[----:B----4-:R-:W-:-:S04]  /*0d90*/  IMAD.WIDE R16, R17, 0x4, R10 ;  /* 0x0000000411107825 */ /* 0x010fc800078e020a */
[----:B-----5:R-:W-:Y:S02]  /*0da0*/  IMAD.WIDE R18, R19, 0x4, R10 ;  /* 0x0000000413127825 */ /* 0x020fe400078e020a */
[----:B------:R-:W4:Y:S04]  /*0db0*/  LDG.E R16, desc[UR6][R16.64] ;  /* 0x0000000610107981 */ /* 0x000f28000c1e1900 */
[----:B------:R-:W5:Y:S01]  /*0dc0*/  LDG.E R18, desc[UR6][R18.64] ;  /* 0x0000000612127981 */ /* 0x000f62000c1e1900 */
[----:B------:R-:W-:Y:S01]  /*0dd0*/  VIADD R0, R5, 0x1 ;  /* 0x0000000105007836 */ /* 0x000fe20000000000 */
[----:B------:R-:W-:Y:S02]  /*0de0*/  IADD3 R4, PT, PT, R4, 0x4, RZ ;  /* 0x0000000404047810 */ /* 0x000fe40007ffe0ff */
[----:B--2---:R-:W-:-:S02]  /*0df0*/  FSETP.NEU.AND P2, PT, R8, RZ, PT ;  /* 0x000000ff0800720b */ /* 0x004fc40003f4d000 */
[----:B---3--:R-:W-:-:S11]  /*0e00*/  FSETP.NEU.AND P1, PT, R14, RZ, PT ;  /* 0x000000ff0e00720b */ /* 0x008fd60003f2d000 */
[----:B------:R-:W-:Y:S02]  /*0e10*/  @!P2 IADD3 R0, PT, PT, R5, RZ, RZ ;  /* 0x000000ff0500a210 */ /* 0x000fe40007ffe0ff */
[----:B----4-:R-:W-:-:S03]  /*0e20*/  FSETP.NEU.AND P2, PT, R16, RZ, PT ;  /* 0x000000ff1000720b */ /* 0x010fc60003f4d000 */
[----:B------:R-:W-:Y:S02]  /*0e30*/  VIADD R3, R0, 0x1 ;  /* 0x0000000100037836 */ /* 0x000fe40000000000 */
[----:B------:R-:W-:Y:S01]  /*0e40*/  @!P1 IMAD.MOV R3, RZ, RZ, R0 ;  /* 0x000000ffff039224 */ /* 0x000fe200078e0200 */
[----:B-----5:R-:W-:-:S04]  /*0e50*/  FSETP.NEU.AND P1, PT, R18, RZ, PT ;  /* 0x000000ff1200720b */ /* 0x020fc80003f2d000 */
[----:B------:R-:W-:-:S03]  /*0e60*/  IADD3 R0, PT, PT, R3, 0x1, RZ ;  /* 0x0000000103007810 */ /* 0x000fc60007ffe0ff */
[----:B------:R-:W-:-:S04]  /*0e70*/  @!P2 IMAD.MOV R0, RZ, RZ, R3 ;  /* 0x000000ffff00a224 */ /* 0x000fc800078e0203 */
[----:B------:R-:W-:Y:S02]  /*0e80*/  VIADD R5, R0, 0x1 ;  /* 0x0000000100057836 */ /* 0x000fe40000000000 */
[----:B------:R-:W-:-:S07]  /*0e90*/  @!P1 IMAD.MOV R5, RZ, RZ, R0 ;  /* 0x000000ffff059224 */ /* 0x000fce00078e0200 */
.L_x_10:
[----:B------:R-:W-:Y:S05]  /*0ea0*/  BSYNC.RECONVERGENT B2 ;  /* 0x0000000000027941 */ /* 0x000fea0003800200 */
.L_x_9:
[----:B------:R-:W-:Y:S05]  /*0eb0*/  @!P0 BRA `(.L_x_6) ;  /* 0x0000000000388947 */ /* 0x000fea0003800000 */
[----:B------:R-:W0:Y:S01]  /*0ec0*/  LDC.64 R8, c[0x0][0x390] ;  /* 0x0000e400ff087b82 */ /* 0x000e220000000a00 */
[----:B------:R-:W-:-:S07]  /*0ed0*/  IMAD.MOV R0, RZ, RZ, -R2 ;  /* 0x000000ffff007224 */ /* 0x000fce00078e0a02 */
.L_x_11:
[----:B0-----:R-:W-:-:S06]  /*0ee0*/  IMAD.WIDE R2, R4, 0x4, R8 ;  /* 0x0000000404027825 */ /* 0x001fcc00078e0208 */
[----:B------:R-:W2:Y:S02]  /*0ef0*/  LDG.E R3, desc[UR6][R2.64] ;  /* 0x0000000602037981 */ /* 0x000ea4000c1e1900 */
[----:B--2---:R-:W-:-:S06]  /*0f00*/  IMAD.WIDE R6, R3, 0x4, R10 ;  /* 0x0000000403067825 */ /* 0x004fcc00078e020a */
[----:B------:R-:W2:Y:S01]  /*0f10*/  LDG.E R6, desc[UR6][R6.64] ;  /* 0x0000000606067981 */ /* 0x000ea2000c1e1900 */
[----:B------:R-:W-:Y:S01]  /*0f20*/  IADD3 R0, PT, PT, R0, 0x1, RZ ;  /* 0x0000000100007810 */ /* 0x000fe20007ffe0ff */
[----:B------:R-:W-:Y:S01]  /*0f30*/  VIADD R14, R5, 0x1 ;  /* 0x00000001050e7836 */ /* 0x000fe20000000000 */
[----:B------:R-:W-:Y:S02]  /*0f40*/  IADD3 R4, PT, PT, R4, 0x1, RZ ;  /* 0x0000000104047810 */ /* 0x000fe40007ffe0ff */
[----:B------:R-:W-:Y:S02]  /*0f50*/  ISETP.NE.AND P1, PT, R0, RZ, PT ;  /* 0x000000ff0000720c */ /* 0x000fe40003f25270 */
[----:B--2---:R-:W-:-:S13]  /*0f60*/  FSETP.NEU.AND P0, PT, R6, RZ, PT ;  /* 0x000000ff0600720b */ /* 0x004fda0003f0d000 */
[----:B------:R-:W-:-:S04]  /*0f70*/  @!P0 IMAD.MOV R14, RZ, RZ, R5 ;  /* 0x000000ffff0e8224 */ /* 0x000fc800078e0205 */
[----:B------:R-:W-:Y:S01]  /*0f80*/  IMAD.MOV.U32 R5, RZ, RZ, R14 ;  /* 0x000000ffff057224 */ /* 0x000fe200078e000e */
[----:B------:R-:W-:Y:S06]  /*0f90*/  @P1 BRA `(.L_x_11) ;  /* 0xfffffffc00d01947 */ /* 0x000fec000383ffff */
.L_x_6:
[----:B------:R-:W-:Y:S05]  /*0fa0*/  BSYNC.RECONVERGENT B1 ;  /* 0x0000000000017941 */ /* 0x000fea0003800200 */
.L_x_5:
[----:B------:R-:W-:-:S07]  /*0fb0*/  I2FP.F32.U32 R5, R5 ;  /* 0x0000000500057245 */ /* 0x000fce0000201000 */
.L_x_1:
[----:B------:R-:W-:Y:S05]  /*0fc0*/  BSYNC.RECONVERGENT B0 ;  /* 0x0000000000007941 */ /* 0x000fea0003800200 */
.L_x_0:
[----:B------:R-:W0:Y:S01]  /*0fd0*/  LDC R0, c[0x0][0x39c] ;  /* 0x0000e700ff007b82 */ /* 0x000e220000000800 */
[----:B------:R-:W-:Y:S02]  /*0fe0*/  HFMA2 R2, -RZ, RZ, 2.3125, 0 ;  /* 0x40a00000ff027431 */ /* 0x000fe400000001ff */
[----:B------:R-:W-:-:S04]  /*0ff0*/  IMAD.MOV.U32 R3, RZ, RZ, 0x3e4ccccd ;  /* 0x3e4ccccdff037424 */ /* 0x000fc800078e00ff */
[----:B------:R-:W-:-:S04]  /*1000*/  FFMA R2, R3, -R2, 1 ;  /* 0x3f80000003027423 */ /* 0x000fc80000000802 */
[----:B------:R-:W-:Y:S01]  /*1010*/  FFMA R3, R2, R3, 0.20000000298023223877 ;  /* 0x3e4ccccd02037423 */ /* 0x000fe20000000003 */
[----:B0-----:R-:W-:-:S04]  /*1020*/  FMUL R0, R0, 3 ;  /* 0x4040000000007820 */ /* 0x001fc80000400000 */
[----:B------:R-:W0:Y:S01]  /*1030*/  FCHK P0, R0, 5 ;  /* 0x40a0000000007902 */ /* 0x000e220000000000 */
[----:B------:R-:W-:-:S04]  /*1040*/  FFMA R2, R0, R3, RZ ;  /* 0x0000000300027223 */ /* 0x000fc800000000ff */
[----:B------:R-:W-:-:S04]  /*1050*/  FFMA R4, R2, -5, R0 ;  /* 0xc0a0000002047823 */ /* 0x000fc80000000000 */
[----:B------:R-:W-:Y:S01]  /*1060*/  FFMA R2, R3, R4, R2 ;  /* 0x0000000403027223 */ /* 0x000fe20000000002 */
[----:B0-----:R-:W-:Y:S06]  /*1070*/  @!P0 BRA `(.L_x_12) ;  /* 0x00000000000c8947 */ /* 0x001fec0003800000 */
[----:B------:R-:W-:-:S07]  /*1080*/  MOV R2, 0x10a0 ;  /* 0x000010a000027802 */ /* 0x000fce0000000f00 */
[----:B------:R-:W-:Y:S05]  /*1090*/  CALL.REL.NOINC `($__internal_0_$__cuda_sm3x_div_rn_noftz_f32_slowpath) ;  /* 0x0000000000187944 */ /* 0x000fea0003c00000 */
[----:B------:R-:W-:-:S07]  /*10a0*/  IMAD.MOV.U32 R2, RZ, RZ, R0 ;  /* 0x000000ffff027224 */ /* 0x000fce00078e0000 */
.L_x_12:
[----:B------:R-:W-:-:S13]  /*10b0*/  FSETP.GEU.AND P0, PT, R2, R5, PT ;  /* 0x000000050200720b */ /* 0x000fda0003f0e000 */
[----:B------:R-:W-:Y:S05]  /*10c0*/  @P0 EXIT ;  /* 0x000000000000094d */ /* 0x000fea0003800000 */
[----:B------:R-:W-:-:S05]  /*10d0*/  IMAD.MOV.U32 R3, RZ, RZ, 0x3f800000 ;  /* 0x3f800000ff037424 */ /* 0x000fca00078e00ff */
[----:B------:R-:W-:Y:S01]  /*10e0*/  STG.E desc[UR6][R12.64], R3 ;  /* 0x000000030c007986 */ /* 0x000fe2000c101906 */
[----:B------:R-:W-:Y:S05]  /*10f0*/  EXIT ;  /* 0x000000000000794d */ /* 0x000fea0003800000 */
        .weak           $__internal_0_$__cuda_sm3x_div_rn_noftz_f32_slowpath
        .type           $__internal_0_$__cuda_sm3x_div_rn_noftz_f32_slowpath,@function
        .size           $__internal_0_$__cuda_sm3x_div_rn_noftz_f32_slowpath,(.L_x_22 - $__internal_0_$__cuda_sm3x_div_rn_noftz_f32_slowpath)
$__internal_0_$__cuda_sm3x_div_rn_noftz_f32_slowpath:
[--C-:B------:R-:W-:Y:S01]  /*1100*/  SHF.R.U32.HI R3, RZ, 0x17, R0.reuse ;  /* 0x00000017ff037819 */ /* 0x100fe20000011600 */
[----:B------:R-:W-:-:S03]  /*1110*/  IMAD.MOV.U32 R4, RZ, RZ, R0 ;  /* 0x000000ffff047224 */ /* 0x000fc600078e0000 */
[----:B------:R-:W-:-:S04]  /*1120*/  LOP3.LUT R3, R3, 0xff, RZ, 0xc0, !PT ;  /* 0x000000ff03037812 */ /* 0x000fc800078ec0ff */
[----:B------:R-:W-:-:S04]  /*1130*/  IADD3 R8, PT, PT, R3, -0x1, RZ ;  /* 0xffffffff03087810 */ /* 0x000fc80007ffe0ff */
[----:B------:R-:W-:-:S13]  /*1140*/  ISETP.GT.U32.OR P0, PT, R8, 0xfd, !PT ;  /* 0x000000fd0800780c */ /* 0x000fda0007f04470 */
[----:B------:R-:W-:Y:S01]  /*1150*/  @!P0 IMAD.MOV.U32 R6, RZ, RZ, RZ ;  /* 0x000000ffff068224 */ /* 0x000fe200078e00ff */
[----:B------:R-:W-:Y:S06]  /*1160*/  @!P0 BRA `(.L_x_13) ;  /* 0x00000000003c8947 */ /* 0x000fec0003800000 */
[----:B------:R-:W-:-:S13]  /*1170*/  FSETP.GTU.FTZ.AND P0, PT, |R0|, +INF , PT ;  /* 0x7f8000000000780b */ /* 0x000fda0003f1c200 */
[----:B------:R-:W-:Y:S05]  /*1180*/  @P0 BRA `(.L_x_14) ;  /* 0x0000000400280947 */ /* 0x000fea0003800000 */
[----:B------:R-:W-:-:S04]  /*1190*/  MOV R7, 0x40a00000 ;  /* 0x40a0000000077802 */ /* 0x000fc80000000f00 */
[----:B------:R-:W-:-:S13]  /*11a0*/  LOP3.LUT P0, RZ, R7, 0x7fffffff, R4, 0xc8, !PT ;  /* 0x7fffffff07ff7812 */ /* 0x000fda000780c804 */
[----:B------:R-:W-:Y:S05]  /*11b0*/  @!P0 BRA `(.L_x_15) ;  /* 0x0000000400148947 */ /* 0x000fea0003800000 */
[----:B------:R-:W-:-:S13]  /*11c0*/  LOP3.LUT P0, RZ, R4, 0x7fffffff, RZ, 0xc0, !PT ;  /* 0x7fffffff04ff7812 */ /* 0x000fda000780c0ff */
[----:B------:R-:W-:Y:S05]  /*11d0*/  @!P0 BRA `(.L_x_16) ;  /* 0x0000000400048947 */ /* 0x000fea0003800000 */
[----:B------:R-:W-:Y:S02]  /*11e0*/  FSETP.NEU.FTZ.AND P0, PT, |R0|, +INF , PT ;  /* 0x7f8000000000780b */ /* 0x000fe40003f1d200 */
[----:B------:R-:W-:-:S04]  /*11f0*/  LOP3.LUT P1, RZ, R7, 0x7fffffff, RZ, 0xc0, !PT ;  /* 0x7fffffff07ff7812 */ /* 0x000fc8000782c0ff */
[----:B------:R-:W-:-:S13]  /*1200*/  PLOP3.LUT P0, PT, P0, P1, PT, 0x2f, 0xf2 ;  /* 0x0000000000f2781c */ /* 0x000fda0000702577 */
[----:B------:R-:W-:Y:S05]  /*1210*/  @P0 BRA `(.L_x_17) ;  /* 0x0000000000e80947 */ /* 0x000fea0003800000 */
[----:B------:R-:W-:-:S13]  /*1220*/  ISETP.GE.AND P0, PT, R8, RZ, PT ;  /* 0x000000ff0800720c */ /* 0x000fda0003f06270 */
[----:B------:R-:W-:Y:S02]  /*1230*/  @P0 IMAD.MOV.U32 R6, RZ, RZ, RZ ;  /* 0x000000ffff060224 */ /* 0x000fe400078e00ff */
[----:B------:R-:W-:Y:S01]  /*1240*/  @!P0 FFMA R4, R0, 1.84467440737095516160e+19, RZ ;  /* 0x5f80000000048823 */ /* 0x000fe200000000ff */
[----:B------:R-:W-:-:S07]  /*1250*/  @!P0 MOV R6, 0xffffffc0 ;  /* 0xffffffc000068802 */ /* 0x000fce0000000f00 */
.L_x_13:
[----:B------:R-:W-:Y:S01]  /*1260*/  UMOV UR4, 0x40a00000 ;  /* 0x40a0000000047882 */ /* 0x000fe20000000000 */
[----:B------:R-:W-:Y:S01]  /*1270*/  VIADD R3, R3, 0xffffff81 ;  /* 0xffffff8103037836 */ /* 0x000fe20000000000 */
[----:B------:R-:W-:-:S03]  /*1280*/  UIADD3 UR4, UPT, UPT, UR4, -0x1000000, URZ ;  /* 0xff00000004047890 */ /* 0x000fc6000fffe0ff */
[----:B------:R-:W-:Y:S01]  /*1290*/  IMAD R0, R3, -0x800000, R4 ;  /* 0xff80000003007824 */ /* 0x000fe200078e0204 */
[----:B------:R-:W-:Y:S02]  /*12a0*/  IADD3 R3, PT, PT, R6, -0x2, R3 ;  /* 0xfffffffe06037810 */ /* 0x000fe40007ffe003 */
[----:B------:R-:W-:-:S03]  /*12b0*/  FADD.FTZ R9, -RZ, -UR4 ;  /* 0x80000004ff097e21 */ /* 0x000fc60008010100 */
[----:B------:R-:W0:Y:S02]  /*12c0*/  MUFU.RCP R7, UR4 ;  /* 0x0000000400077d08 */ /* 0x000e240008001000 */
[----:B0-----:R-:W-:-:S04]  /*12d0*/  FFMA R8, R7, R9, 1 ;  /* 0x3f80000007087423 */ /* 0x001fc80000000009 */
[----:B------:R-:W-:-:S04]  /*12e0*/  FFMA R7, R7, R8, R7 ;  /* 0x0000000807077223 */ /* 0x000fc80000000007 */
[----:B------:R-:W-:-:S04]  /*12f0*/  FFMA R4, R0, R7, RZ ;  /* 0x0000000700047223 */ /* 0x000fc800000000ff */
[----:B------:R-:W-:-:S04]  /*1300*/  FFMA R8, R9, R4, R0 ;  /* 0x0000000409087223 */ /* 0x000fc80000000000 */
[----:B------:R-:W-:-:S04]  /*1310*/  FFMA R8, R7, R8, R4 ;  /* 0x0000000807087223 */ /* 0x000fc80000000004 */
[----:B------:R-:W-:-:S04]  /*1320*/  FFMA R9, R9, R8, R0 ;  /* 0x0000000809097223 */ /* 0x000fc80000000000 */
[----:B------:R-:W-:-:S05]  /*1330*/  FFMA R0, R7, R9, R8 ;  /* 0x0000000907007223 */ /* 0x000fca0000000008 */
[----:B------:R-:W-:-:S04]  /*1340*/  SHF.R.U32.HI R4, RZ, 0x17, R0 ;  /* 0x00000017ff047819 */ /* 0x000fc80000011600 */
[----:B------:R-:W-:-:S04]  /*1350*/  LOP3.LUT R4, R4, 0xff, RZ, 0xc0, !PT ;  /* 0x000000ff04047812 */ /* 0x000fc800078ec0ff */
[----:B------:R-:W-:-:S05]  /*1360*/  IADD3 R10, PT, PT, R4, R3, RZ ;  /* 0x00000003040a7210 */ /* 0x000fca0007ffe0ff */
[----:B------:R-:W-:-:S05]  /*1370*/  VIADD R4, R10, 0xffffffff ;  /* 0xffffffff0a047836 */ /* 0x000fca0000000000 */
[----:B------:R-:W-:-:S13]  /*1380*/  ISETP.GE.U32.AND P0, PT, R4, 0xfe, PT ;  /* 0x000000fe0400780c */ /* 0x000fda0003f06070 */
[----:B------:R-:W-:Y:S05]  /*1390*/  @!P0 BRA `(.L_x_18) ;  /* 0x0000000000808947 */ /* 0x000fea0003800000 */
[----:B------:R-:W-:-:S13]  /*13a0*/  ISETP.GT.AND P0, PT, R10, 0xfe, PT ;  /* 0x000000fe0a00780c */ /* 0x000fda0003f04270 */
[----:B------:R-:W-:Y:S05]  /*13b0*/  @P0 BRA `(.L_x_19) ;  /* 0x00000000006c0947 */ /* 0x000fea0003800000 */
[----:B------:R-:W-:-:S13]  /*13c0*/  ISETP.GE.AND P0, PT, R10, 0x1, PT ;  /* 0x000000010a00780c */ /* 0x000fda0003f06270 */
[----:B------:R-:W-:Y:S05]  /*13d0*/  @P0 BRA `(.L_x_20) ;  /* 0x0000000000980947 */ /* 0x000fea0003800000 */
[----:B------:R-:W-:Y:S02]  /*13e0*/  ISETP.GE.AND P0, PT, R10, -0x18, PT ;  /* 0xffffffe80a00780c */ /* 0x000fe40003f06270 */
[----:B------:R-:W-:-:S11]  /*13f0*/  LOP3.LUT R0, R0, 0x80000000, RZ, 0xc0, !PT ;  /* 0x8000000000007812 */ /* 0x000fd600078ec0ff */
[----:B------:R-:W-:Y:S05]  /*1400*/  @!P0 BRA `(.L_x_20) ;  /* 0x00000000008c8947 */ /* 0x000fea0003800000 */
[CCC-:B------:R-:W-:Y:S01]  /*1410*/  FFMA.RZ R3, R7.reuse, R9.reuse, R8.reuse ;  /* 0x0000000907037223 */ /* 0x1c0fe2000000c008 */
[-CC-:B------:R-:W-:Y:S01]  /*1420*/  FFMA.RM R4, R7, R9.reuse, R8.reuse ;  /* 0x0000000907047223 */ /* 0x180fe20000004008 */
[C---:B------:R-:W-:Y:S02]  /*1430*/  ISETP.NE.AND P2, PT, R10.reuse, RZ, PT ;  /* 0x000000ff0a00720c */ /* 0x040fe40003f45270 */
[C---:B------:R-:W-:Y:S02]  /*1440*/  ISETP.NE.AND P1, PT, R10.reuse, RZ, PT ;  /* 0x000000ff0a00720c */ /* 0x040fe40003f25270 */
[----:B------:R-:W-:Y:S01]  /*1450*/  LOP3.LUT R6, R3, 0x7fffff, RZ, 0xc0, !PT ;  /* 0x007fffff03067812 */ /* 0x000fe200078ec0ff */
[----:B------:R-:W-:Y:S01]  /*1460*/  FFMA.RP R3, R7, R9, R8 ;  /* 0x0000000907037223 */ /* 0x000fe20000008008 */
[----:B------:R-:W-:Y:S01]  /*1470*/  IADD3 R7, PT, PT, R10, 0x20, RZ ;  /* 0x000000200a077810 */ /* 0x000fe20007ffe0ff */
[----:B------:R-:W-:Y:S01]  /*1480*/  IMAD.MOV R8, RZ, RZ, -R10 ;  /* 0x000000ffff087224 */ /* 0x000fe200078e0a0a */
[----:B------:R-:W-:-:S02]  /*1490*/  LOP3.LUT R6, R6, 0x800000, RZ, 0xfc, !PT ;  /* 0x0080000006067812 */ /* 0x000fc400078efcff */
[----:B------:R-:W-:Y:S02]  /*14a0*/  FSETP.NEU.FTZ.AND P0, PT, R3, R4, PT ;  /* 0x000000040300720b */ /* 0x000fe40003f1d000 */
[----:B------:R-:W-:Y:S02]  /*14b0*/  SHF.L.U32 R7, R6, R7, RZ ;  /* 0x0000000706077219 */ /* 0x000fe400000006ff */
[----:B------:R-:W-:Y:S02]  /*14c0*/  SEL R3, R8, RZ, P2 ;  /* 0x000000ff08037207 */ /* 0x000fe40001000000 */
[----:B------:R-:W-:Y:S02]  /*14d0*/  ISETP.NE.AND P1, PT, R7, RZ, P1 ;  /* 0x000000ff0700720c */ /* 0x000fe40000f25270 */
[----:B------:R-:W-:Y:S02]  /*14e0*/  SHF.R.U32.HI R3, RZ, R3, R6 ;  /* 0x00000003ff037219 */ /* 0x000fe40000011606 */
[----:B------:R-:W-:-:S02]  /*14f0*/  PLOP3.LUT P0, PT, P0, P1, PT, 0xf8, 0x8f ;  /* 0x00000000008f781c */ /* 0x000fc40000703f70 */
[----:B------:R-:W-:Y:S02]  /*1500*/  SHF.R.U32.HI R7, RZ, 0x1, R3 ;  /* 0x00000001ff077819 */ /* 0x000fe40000011603 */
[----:B------:R-:W-:-:S04]  /*1510*/  SEL R4, RZ, 0x1, !P0 ;  /* 0x00000001ff047807 */ /* 0x000fc80004000000 */
[----:B------:R-:W-:-:S04]  /*1520*/  LOP3.LUT R4, R4, 0x1, R7, 0xf8, !PT ;  /* 0x0000000104047812 */ /* 0x000fc800078ef807 */
[----:B------:R-:W-:-:S04]  /*1530*/  LOP3.LUT R4, R4, R3, RZ, 0xc0, !PT ;  /* 0x0000000304047212 */ /* 0x000fc800078ec0ff */
[----:B------:R-:W-:-:S04]  /*1540*/  IADD3 R7, PT, PT, R7, R4, RZ ;  /* 0x0000000407077210 */ /* 0x000fc80007ffe0ff */
[----:B------:R-:W-:Y:S01]  /*1550*/  LOP3.LUT R0, R7, R0, RZ, 0xfc, !PT ;  /* 0x0000000007007212 */ /* 0x000fe200078efcff */
[----:B------:R-:W-:Y:S06]  /*1560*/  BRA `(.L_x_20) ;  /* 0x0000000000347947 */ /* 0x000fec0003800000 */
.L_x_19:
[----:B------:R-:W-:-:S04]  /*1570*/  LOP3.LUT R0, R0, 0x80000000, RZ, 0xc0, !PT ;  /* 0x8000000000007812 */ /* 0x000fc800078ec0ff */
[----:B------:R-:W-:Y:S01]  /*1580*/  LOP3.LUT R0, R0, 0x7f800000, RZ, 0xfc, !PT ;  /* 0x7f80000000007812 */ /* 0x000fe200078efcff */
[----:B------:R-:W-:Y:S06]  /*1590*/  BRA `(.L_x_20) ;  /* 0x0000000000287947 */ /* 0x000fec0003800000 */
.L_x_18:
[----:B------:R-:W-:Y:S01]  /*15a0*/  IMAD R0, R3, 0x800000, R0 ;  /* 0x0080000003007824 */ /* 0x000fe200078e0200 */
[----:B------:R-:W-:Y:S06]  /*15b0*/  BRA `(.L_x_20) ;  /* 0x0000000000207947 */ /* 0x000fec0003800000 */
.L_x_17:
[----:B------:R-:W-:-:S04]  /*15c0*/  LOP3.LUT R0, R7, 0x80000000, R4, 0x48, !PT ;  /* 0x8000000007007812 */ /* 0x000fc800078e4804 */
[----:B------:R-:W-:Y:S01]  /*15d0*/  LOP3.LUT R0, R0, 0x7f800000, RZ, 0xfc, !PT ;  /* 0x7f80000000007812 */ /* 0x000fe200078efcff */
[----:B------:R-:W-:Y:S06]  /*15e0*/  BRA `(.L_x_20) ;  /* 0x0000000000147947 */ /* 0x000fec0003800000 */
.L_x_16:
[----:B------:R-:W-:Y:S01]  /*15f0*/  LOP3.LUT R0, R7, 0x80000000, R4, 0x48, !PT ;  /* 0x8000000007007812 */ /* 0x000fe200078e4804 */
[----:B------:R-:W-:Y:S06]  /*1600*/  BRA `(.L_x_20) ;  /* 0x00000000000c7947 */ /* 0x000fec0003800000 */
.L_x_15:
[----:B------:R-:W0:Y:S01]  /*1610*/  MUFU.RSQ R0, -QNAN ;  /* 0xffc0000000007908 */ /* 0x000e220000001400 */
[----:B------:R-:W-:Y:S05]  /*1620*/  BRA `(.L_x_20) ;  /* 0x0000000000047947 */ /* 0x000fea0003800000 */
.L_x_14:
[----:B------:R-:W-:-:S07]  /*1630*/  FADD.FTZ R0, R0, 5 ;  /* 0x40a0000000007421 */ /* 0x000fce0000010000 */
.L_x_20:
[----:B------:R-:W-:-:S04]  /*1640*/  HFMA2 R3, -RZ, RZ, 0, 0 ;  /* 0x00000000ff037431 */ /* 0x000fc800000001ff */
[----:B0-----:R-:W-:Y:S05]  /*1650*/  RET.REL.NODEC R2 `(_Z18stratify_none_getDPfPiS0_ifS_) ;  /* 0xffffffe802687950 */ /* 0x001fea0003c3ffff */
.L_x_21:
[----:B------:R-:W-:-:S00]  /*1660*/  BRA `(.L_x_21) ;  /* 0xfffffffc00fc7947 */ /* 0x000fc0000383ffff */
[----:B------:R-:W-:-:S00]  /*1670*/  NOP ;  /* 0x0000000000007918 */ /* 0x000fc00000000000 */
        /* <DEDUP_REMOVED lines=8> */
.L_x_22:


//--------------------- .nv.shared.reserved.0     --------------------------
	.section	.nv.shared.reserved.0,"aw",@nobits
	.weak		__nv_reservedSMEM_offset_0_alias
	.size		__nv_reservedSMEM_offset_0_alias, 0, 64
	.other		__nv_reservedSMEM_offset_0_alias,@"STO_CUDA_RESERVED_SHARED STV_DEFAULT"
__nv_reservedSMEM_offset_0_alias:
	.zero		0
	.zero		64


//--------------------- .nv.constant0._Z18stratify_none_getDPfPiS0_ifS_ --------------------------
	.section	.nv.constant0._Z18stratify_none_getDPfPiS0_ifS_,"a",@progbits
	.sectionflags	@""
	.align	4
.nv.constant0._Z18stratify_none_getDPfPiS0_ifS_:
	.zero		936


//--------------------- SYMBOLS --------------------------

	.type		.nv.reservedSmem.offset0,@object
	.size		.nv.reservedSmem.offset0,0x4
